	.headerflags	@"EF_CUDA_TEXMODE_UNIFIED EF_CUDA_64BIT_ADDRESS EF_CUDA_ACCELERATORS EF_CUDA_SM90 EF_CUDA_VIRTUAL_SM(EF_CUDA_SM90)"
	.elftype	@"ET_EXEC"


//--------------------- .nv.info                  --------------------------
	.section	.nv.info,"",@"SHT_CUDA_INFO"
	.align	4


	//----- nvinfo : EIATTR_REGCOUNT
	.align		4
        /*0000*/ 	.byte	0x04, 0x2f
        /*0002*/ 	.short	(.L_1 - .L_0)
	.align		4
.L_0:
        /*0004*/ 	.word	index@(triton_poi_fused_convolution_max_pool2d_with_indices_relu_15)
        /*0008*/ 	.word	0x00000020


	//----- nvinfo : EIATTR_MIN_STACK_SIZE
	.align		4
.L_1:
        /*000c*/ 	.byte	0x04, 0x12
        /*000e*/ 	.short	(.L_3 - .L_2)
	.align		4
.L_2:
        /*0010*/ 	.word	index@(triton_poi_fused_convolution_max_pool2d_with_indices_relu_15)
        /*0014*/ 	.word	0x00000000


	//----- nvinfo : EIATTR_FRAME_SIZE
	.align		4
.L_3:
        /*0018*/ 	.byte	0x04, 0x11
        /*001a*/ 	.short	(.L_5 - .L_4)
	.align		4
.L_4:
        /*001c*/ 	.word	index@(triton_poi_fused_convolution_max_pool2d_with_indices_relu_15)
        /*0020*/ 	.word	0x00000000


	//----- nvinfo : EIATTR_MIN_STACK_SIZE
	.align		4
.L_5:
        /*0024*/ 	.byte	0x04, 0x12
        /*0026*/ 	.short	(.L_7 - .L_6)
	.align		4
.L_6:
        /*0028*/ 	.word	index@(triton_poi_fused_convolution_max_pool2d_with_indices_relu_15)
        /*002c*/ 	.word	0x00000000
.L_7:


//--------------------- .nv.info.triton_poi_fused_convolution_max_pool2d_with_indices_relu_15 --------------------------
	.section	.nv.info.triton_poi_fused_convolution_max_pool2d_with_indices_relu_15,"",@"SHT_CUDA_INFO"
	.sectionflags	@""
	.align	4


	//----- nvinfo : EIATTR_CUDA_API_VERSION
	.align		4
        /*0000*/ 	.byte	0x04, 0x37
        /*0002*/ 	.short	(.L_9 - .L_8)
.L_8:
        /*0004*/ 	.word	0x0000007c


	//----- nvinfo : EIATTR_KPARAM_INFO
	.align		4
.L_9:
        /*0008*/ 	.byte	0x04, 0x17
        /*000a*/ 	.short	(.L_11 - .L_10)
.L_10:
        /*000c*/ 	.word	0x00000000
        /*0010*/ 	.short	0x0004
        /*0012*/ 	.short	0x001c
        /*0014*/ 	.byte	0x00, 0xf0, 0x11, 0x00


	//----- nvinfo : EIATTR_KPARAM_INFO
	.align		4
.L_11:
        /*0018*/ 	.byte	0x04, 0x17
        /*001a*/ 	.short	(.L_13 - .L_12)
.L_12:
        /*001c*/ 	.word	0x00000000
        /*0020*/ 	.short	0x0003
        /*0022*/ 	.short	0x0018
        /*0024*/ 	.byte	0x00, 0xf0, 0x11, 0x00


	//----- nvinfo : EIATTR_KPARAM_INFO
	.align		4
.L_13:
        /*0028*/ 	.byte	0x04, 0x17
        /*002a*/ 	.short	(.L_15 - .L_14)
.L_14:
        /*002c*/ 	.word	0x00000000
        /*0030*/ 	.short	0x0002
        /*0032*/ 	.short	0x0010
        /*0034*/ 	.byte	0x00, 0xf4, 0x21, 0x00


	//----- nvinfo : EIATTR_KPARAM_INFO
	.align		4
.L_15:
        /*0038*/ 	.byte	0x04, 0x17
        /*003a*/ 	.short	(.L_17 - .L_16)
.L_16:
        /*003c*/ 	.word	0x00000000
        /*0040*/ 	.short	0x0001
        /*0042*/ 	.short	0x0008
        /*0044*/ 	.byte	0x00, 0xf4, 0x21, 0x00


	//----- nvinfo : EIATTR_KPARAM_INFO
	.align		4
.L_17:
        /*0048*/ 	.byte	0x04, 0x17
        /*004a*/ 	.short	(.L_19 - .L_18)
.L_18:
        /*004c*/ 	.word	0x00000000
        /*0050*/ 	.short	0x0000
        /*0052*/ 	.short	0x0000
        /*0054*/ 	.byte	0x00, 0xf4, 0x21, 0x00


	//----- nvinfo : EIATTR_SPARSE_MMA_MASK
	.align		4
.L_19:
        /*0058*/ 	.byte	0x03, 0x50
        /*005a*/ 	.short	0x0000


	//----- nvinfo : EIATTR_MAXREG_COUNT
	.align		4
        /*005c*/ 	.byte	0x03, 0x1b
        /*005e*/ 	.short	0x00ff


	//----- nvinfo : EIATTR_EXIT_INSTR_OFFSETS
	.align		4
        /*0060*/ 	.byte	0x04, 0x1c
        /*0062*/ 	.short	(.L_21 - .L_20)


	//   ....[0]....
.L_20:
        /*0064*/ 	.word	0x00000c80


	//   ....[1]....
        /*0068*/ 	.word	0x00000ca0


	//----- nvinfo : EIATTR_REQNTID
	.align		4
.L_21:
        /*006c*/ 	.byte	0x04, 0x10
        /*006e*/ 	.short	(.L_23 - .L_22)
.L_22:
        /*0070*/ 	.word	0x00000100
        /*0074*/ 	.word	0x00000001
        /*0078*/ 	.word	0x00000001


	//----- nvinfo : EIATTR_CBANK_PARAM_SIZE
	.align		4
.L_23:
        /*007c*/ 	.byte	0x03, 0x19
        /*007e*/ 	.short	0x0020


	//----- nvinfo : EIATTR_PARAM_CBANK
	.align		4
        /*0080*/ 	.byte	0x04, 0x0a
        /*0082*/ 	.short	(.L_25 - .L_24)
	.align		4
.L_24:
        /*0084*/ 	.word	index@(.nv.constant0.triton_poi_fused_convolution_max_pool2d_with_indices_relu_15)
        /*0088*/ 	.short	0x0210
        /*008a*/ 	.short	0x0020


	//----- nvinfo : EIATTR_SW_WAR
	.align		4
.L_25:
        /*008c*/ 	.byte	0x04, 0x36
        /*008e*/ 	.short	(.L_27 - .L_26)
.L_26:
        /*0090*/ 	.word	0x00000008
.L_27:


//--------------------- .nv.callgraph             --------------------------
	.section	.nv.callgraph,"",@"SHT_CUDA_CALLGRAPH"
	.align	4
	.sectionentsize	8
	.align		4
        /*0000*/ 	.word	0x00000000
	.align		4
        /*0004*/ 	.word	0xffffffff
	.align		4
        /*0008*/ 	.word	0x00000000
	.align		4
        /*000c*/ 	.word	0xfffffffe
	.align		4
        /*0010*/ 	.word	0x00000000
	.align		4
        /*0014*/ 	.word	0xfffffffd
	.align		4
        /*0018*/ 	.word	0x00000000
	.align		4
        /*001c*/ 	.word	0xfffffffc


//--------------------- .text.triton_poi_fused_convolution_max_pool2d_with_indices_relu_15 --------------------------
	.section	.text.triton_poi_fused_convolution_max_pool2d_with_indices_relu_15,"ax",@progbits
	.sectionflags	@"SHF_BARRIERS=1"
	.align	128
        .global         triton_poi_fused_convolution_max_pool2d_with_indices_relu_15
        .type           triton_poi_fused_convolution_max_pool2d_with_indices_relu_15,@function
        .size           triton_poi_fused_convolution_max_pool2d_with_indices_relu_15,(.L_x_1 - triton_poi_fused_convolution_max_pool2d_with_indices_relu_15)
        .other          triton_poi_fused_convolution_max_pool2d_with_indices_relu_15,@"STO_CUDA_ENTRY STV_DEFAULT"
triton_poi_fused_convolution_max_pool2d_with_indices_relu_15:
.text.triton_poi_fused_convolution_max_pool2d_with_indices_relu_15:
[----:B------:R-:W0:Y:S01]  /*0000*/  LDC R1, c[0x0][0x28] ;  /* 0x00000a00ff017b82 */ /* 0x000e220000000800 */
[----:B------:R-:W1:Y:S07]  /*0010*/  S2R R3, SR_TID.X ;  /* 0x0000000000037919 */ /* 0x000e6e0000002100 */
[----:B------:R-:W2:Y:S01]  /*0020*/  S2UR UR4, SR_CTAID.Y ;  /* 0x00000000000479c3 */ /* 0x000ea20000002600 */
[----:B------:R-:W-:Y:S01]  /*0030*/  ULDC.64 UR6, c[0x0][0x208] ;  /* 0x0000820000067ab9 */ /* 0x000fe20000000a00 */
[----:B------:R-:W-:Y:S01]  /*0040*/  CS2R R24, SRZ ;  /* 0x0000000000187805 */ /* 0x000fe2000001ff00 */
[----:B------:R-:W2:Y:S01]  /*0050*/  S2R R4, SR_CTAID.Z ;  /* 0x0000000000047919 */ /* 0x000ea20000002700 */
[----:B------:R-:W3:Y:S04]  /*0060*/  S2R R2, SR_CTAID.X ;  /* 0x0000000000027919 */ /* 0x000ee80000002500 */
[----:B------:R-:W2:Y:S08]  /*0070*/  LDC R5, c[0x0][0x10] ;  /* 0x00000400ff057b82 */ /* 0x000eb00000000800 */
[----:B------:R-:W4:Y:S01]  /*0080*/  LDC.64 R12, c[0x0][0x210] ;  /* 0x00008400ff0c7b82 */ /* 0x000f220000000a00 */
[----:B-1----:R-:W-:Y:S01]  /*0090*/  SHF.R.U32.HI R0, RZ, 0x4, R3 ;  /* 0x00000004ff007819 */ /* 0x002fe20000011603 */
[----:B--2---:R-:W-:-:S03]  /*00a0*/  IMAD R4, R4, R5, UR4 ;  /* 0x0000000404047e24 */ /* 0x004fc6000f8e0205 */
[----:B------:R-:W-:Y:S01]  /*00b0*/  SGXT.U32 R5, R0, 0x4 ;  /* 0x000000040005781a */ /* 0x000fe20000000000 */
[----:B---3--:R-:W-:-:S03]  /*00c0*/  IMAD.SHL.U32 R2, R2, 0x10, RZ ;  /* 0x0000001002027824 */ /* 0x008fc600078e00ff */
[----:B------:R-:W-:Y:S02]  /*00d0*/  PRMT R5, R5, 0x6540, R4 ;  /* 0x0000654005057816 */ /* 0x000fe40000000004 */
[----:B------:R-:W-:Y:S02]  /*00e0*/  LOP3.LUT R0, R2, 0xf, R3, 0xf8, !PT ;  /* 0x0000000f02007812 */ /* 0x000fe400078ef803 */
[C---:B------:R-:W-:Y:S02]  /*00f0*/  LOP3.LUT R6, R5.reuse, 0x10, RZ, 0xfc, !PT ;  /* 0x0000001005067812 */ /* 0x040fe400078efcff */
[----:B------:R-:W-:Y:S01]  /*0100*/  ISETP.GE.AND P0, PT, R0, 0x9, PT ;  /* 0x000000090000780c */ /* 0x000fe20003f06270 */
[C---:B------:R-:W-:Y:S01]  /*0110*/  IMAD R29, R5.reuse, 0x9, R0 ;  /* 0x00000009051d7824 */ /* 0x040fe200078e0200 */
[----:B------:R-:W-:Y:S01]  /*0120*/  LOP3.LUT R7, R5, 0x20, RZ, 0xfc, !PT ;  /* 0x0000002005077812 */ /* 0x000fe200078efcff */
[----:B------:R-:W-:Y:S01]  /*0130*/  IMAD.MOV.U32 R0, RZ, RZ, RZ ;  /* 0x000000ffff007224 */ /* 0x000fe200078e00ff */
[----:B------:R-:W-:Y:S01]  /*0140*/  ISETP.LT.AND P1, PT, R6, 0x40000, !P0 ;  /* 0x000400000600780c */ /* 0x000fe20004721270 */
[----:B------:R-:W-:Y:S01]  /*0150*/  VIADD R11, R29, 0x90 ;  /* 0x000000901d0b7836 */ /* 0x000fe20000000000 */
[----:B------:R-:W-:Y:S01]  /*0160*/  LOP3.LUT R8, R5, 0x30, RZ, 0xfc, !PT ;  /* 0x0000003005087812 */ /* 0x000fe200078efcff */
[----:B------:R-:W-:Y:S01]  /*0170*/  VIADD R17, R29, 0x120 ;  /* 0x000001201d117836 */ /* 0x000fe20000000000 */
[----:B------:R-:W-:Y:S01]  /*0180*/  ISETP.LT.AND P3, PT, R7, 0x40000, !P0 ;  /* 0x000400000700780c */ /* 0x000fe20004761270 */
[----:B----4-:R-:W-:Y:S01]  /*0190*/  IMAD.WIDE R10, R11, 0x4, R12 ;  /* 0x000000040b0a7825 */ /* 0x010fe200078e020c */
[----:B------:R-:W-:-:S02]  /*01a0*/  LOP3.LUT R6, R5, 0x40, RZ, 0xfc, !PT ;  /* 0x0000004005067812 */ /* 0x000fc400078efcff */
[----:B------:R-:W-:Y:S01]  /*01b0*/  ISETP.LT.AND P2, PT, R8, 0x40000, !P0 ;  /* 0x000400000800780c */ /* 0x000fe20004741270 */
[----:B------:R-:W-:Y:S01]  /*01c0*/  VIADD R19, R29, 0x1b0 ;  /* 0x000001b01d137836 */ /* 0x000fe20000000000 */
[----:B------:R-:W-:Y:S01]  /*01d0*/  LOP3.LUT R7, R5, 0x50, RZ, 0xfc, !PT ;  /* 0x0000005005077812 */ /* 0x000fe200078efcff */
[--C-:B------:R-:W-:Y:S01]  /*01e0*/  IMAD.WIDE R16, R17, 0x4, R12.reuse ;  /* 0x0000000411107825 */ /* 0x100fe200078e020c */
[----:B------:R-:W-:Y:S01]  /*01f0*/  LOP3.LUT R8, R5, 0x60, RZ, 0xfc, !PT ;  /* 0x0000006005087812 */ /* 0x000fe200078efcff */
[----:B------:R1:W2:Y:S01]  /*0200*/  @P1 LDG.E.EL R0, desc[UR6][R10.64] ;  /* 0x000000060a001981 */ /* 0x0002a2000c2e1900 */
[----:B------:R-:W-:Y:S01]  /*0210*/  ISETP.LT.AND P6, PT, R6, 0x40000, !P0 ;  /* 0x000400000600780c */ /* 0x000fe200047c1270 */
[----:B------:R-:W-:Y:S01]  /*0220*/  IMAD.MOV.U32 R6, RZ, RZ, RZ ;  /* 0x000000ffff067224 */ /* 0x000fe200078e00ff */
[----:B------:R-:W-:Y:S01]  /*0230*/  ISETP.LT.AND P5, PT, R7, 0x40000, !P0 ;  /* 0x000400000700780c */ /* 0x000fe200047a1270 */
[----:B------:R-:W-:Y:S01]  /*0240*/  VIADD R9, R29, 0x240 ;  /* 0x000002401d097836 */ /* 0x000fe20000000000 */
[----:B------:R-:W-:Y:S01]  /*0250*/  ISETP.LT.AND P4, PT, R8, 0x40000, !P0 ;  /* 0x000400000800780c */ /* 0x000fe20004781270 */
[----:B------:R-:W-:Y:S01]  /*0260*/  IMAD.WIDE R18, R19, 0x4, R12 ;  /* 0x0000000413127825 */ /* 0x000fe200078e020c */
[C---:B------:R-:W-:Y:S01]  /*0270*/  LOP3.LUT R7, R5.reuse, 0x70, RZ, 0xfc, !PT ;  /* 0x0000007005077812 */ /* 0x040fe200078efcff */
[----:B------:R3:W4:Y:S01]  /*0280*/  @P3 LDG.E.EL R6, desc[UR6][R16.64] ;  /* 0x0000000610063981 */ /* 0x000722000c2e1900 */
[----:B------:R-:W-:Y:S01]  /*0290*/  LOP3.LUT R8, R5, 0x80, RZ, 0xfc, !PT ;  /* 0x0000008005087812 */ /* 0x000fe200078efcff */
[----:B------:R-:W-:Y:S01]  /*02a0*/  VIADD R15, R29, 0x2d0 ;  /* 0x000002d01d0f7836 */ /* 0x000fe20000000000 */
[----:B------:R-:W-:-:S02]  /*02b0*/  ISETP.LT.AND P1, PT, R7, 0x40000, !P0 ;  /* 0x000400000700780c */ /* 0x000fc40004721270 */
[----:B------:R-:W-:Y:S02]  /*02c0*/  CS2R R22, SRZ ;  /* 0x0000000000167805 */ /* 0x000fe4000001ff00 */
[----:B------:R-:W-:Y:S01]  /*02d0*/  ISETP.LT.AND P3, PT, R8, 0x40000, !P0 ;  /* 0x000400000800780c */ /* 0x000fe20004761270 */
[--C-:B------:R-:W-:Y:S01]  /*02e0*/  IMAD.WIDE R8, R9, 0x4, R12.reuse ;  /* 0x0000000409087825 */ /* 0x100fe200078e020c */
[C---:B------:R-:W-:Y:S01]  /*02f0*/  LOP3.LUT R7, R5.reuse, 0x90, RZ, 0xfc, !PT ;  /* 0x0000009005077812 */ /* 0x040fe200078efcff */
[----:B------:R5:W4:Y:S01]  /*0300*/  @P2 LDG.E.EL R25, desc[UR6][R18.64] ;  /* 0x0000000612192981 */ /* 0x000b22000c2e1900 */
[----:B-1----:R-:W-:Y:S01]  /*0310*/  LOP3.LUT R10, R5, 0xa0, RZ, 0xfc, !PT ;  /* 0x000000a0050a7812 */ /* 0x002fe200078efcff */
[----:B------:R-:W-:Y:S01]  /*0320*/  IMAD.WIDE R14, R15, 0x4, R12 ;  /* 0x000000040f0e7825 */ /* 0x000fe200078e020c */
[----:B------:R-:W-:Y:S01]  /*0330*/  ISETP.LT.AND P2, PT, R7, 0x40000, !P0 ;  /* 0x000400000700780c */ /* 0x000fe20004741270 */
[----:B------:R-:W4:Y:S01]  /*0340*/  @P6 LDG.E.EL R24, desc[UR6][R8.64] ;  /* 0x0000000608186981 */ /* 0x000f22000c2e1900 */
[----:B------:R-:W-:Y:S01]  /*0350*/  LOP3.LUT R7, R5, 0xb0, RZ, 0xfc, !PT ;  /* 0x000000b005077812 */ /* 0x000fe200078efcff */
[----:B------:R-:W-:-:S02]  /*0360*/  VIADD R21, R29, 0x480 ;  /* 0x000004801d157836 */ /* 0x000fc40000000000 */
[C---:B---3--:R-:W-:Y:S02]  /*0370*/  VIADD R17, R29.reuse, 0x3f0 ;  /* 0x000003f01d117836 */ /* 0x048fe40000000000 */
[----:B-----5:R-:W-:Y:S01]  /*0380*/  VIADD R19, R29, 0x360 ;  /* 0x000003601d137836 */ /* 0x020fe20000000000 */
[----:B------:R-:W-:Y:S01]  /*0390*/  ISETP.LT.AND P6, PT, R10, 0x40000, !P0 ;  /* 0x000400000a00780c */ /* 0x000fe200047c1270 */
[----:B------:R1:W3:Y:S01]  /*03a0*/  @P5 LDG.E.EL R23, desc[UR6][R14.64] ;  /* 0x000000060e175981 */ /* 0x0002e2000c2e1900 */
[----:B------:R-:W-:Y:S01]  /*03b0*/  CS2R R10, SRZ ;  /* 0x00000000000a7805 */ /* 0x000fe2000001ff00 */
[--C-:B------:R-:W-:Y:S01]  /*03c0*/  IMAD.WIDE R18, R19, 0x4, R12.reuse ;  /* 0x0000000413127825 */ /* 0x100fe200078e020c */
[----:B------:R-:W-:Y:S02]  /*03d0*/  ISETP.LT.AND P5, PT, R7, 0x40000, !P0 ;  /* 0x000400000700780c */ /* 0x000fe400047a1270 */
[----:B------:R-:W-:Y:S01]  /*03e0*/  LOP3.LUT R7, R5, 0xc0, RZ, 0xfc, !PT ;  /* 0x000000c005077812 */ /* 0x000fe200078efcff */
[--C-:B------:R-:W-:Y:S01]  /*03f0*/  IMAD.WIDE R16, R17, 0x4, R12.reuse ;  /* 0x0000000411107825 */ /* 0x100fe200078e020c */
[----:B------:R-:W5:Y:S03]  /*0400*/  @P4 LDG.E.EL R22, desc[UR6][R18.64] ;  /* 0x0000000612164981 */ /* 0x000f66000c2e1900 */
[----:B-1----:R-:W-:Y:S01]  /*0410*/  IMAD.WIDE R14, R21, 0x4, R12 ;  /* 0x00000004150e7825 */ /* 0x002fe200078e020c */
[----:B------:R1:W5:Y:S03]  /*0420*/  @P1 LDG.E.EL R11, desc[UR6][R16.64] ;  /* 0x00000006100b1981 */ /* 0x000366000c2e1900 */
[----:B------:R-:W-:-:S02]  /*0430*/  VIADD R21, R29, 0x510 ;  /* 0x000005101d157836 */ /* 0x000fc40000000000 */
[----:B------:R-:W-:Y:S01]  /*0440*/  IMAD.MOV.U32 R9, RZ, RZ, RZ ;  /* 0x000000ffff097224 */ /* 0x000fe200078e00ff */
[----:B------:R-:W-:Y:S01]  /*0450*/  ISETP.LT.AND P4, PT, R7, 0x40000, !P0 ;  /* 0x000400000700780c */ /* 0x000fe20004781270 */
[----:B------:R-:W-:Y:S01]  /*0460*/  IMAD.WIDE R20, R21, 0x4, R12 ;  /* 0x0000000415147825 */ /* 0x000fe200078e020c */
[C---:B------:R-:W-:Y:S01]  /*0470*/  LOP3.LUT R7, R5.reuse, 0xd0, RZ, 0xfc, !PT ;  /* 0x000000d005077812 */ /* 0x040fe200078efcff */
[----:B------:R1:W5:Y:S01]  /*0480*/  @P3 LDG.E.EL R10, desc[UR6][R14.64] ;  /* 0x000000060e0a3981 */ /* 0x000362000c2e1900 */
[C---:B------:R-:W-:Y:S02]  /*0490*/  ISETP.LT.AND P1, PT, R5.reuse, 0x40000, !P0 ;  /* 0x000400000500780c */ /* 0x040fe40004721270 */
[C---:B------:R-:W-:Y:S01]  /*04a0*/  LOP3.LUT R8, R5.reuse, 0xe0, RZ, 0xfc, !PT ;  /* 0x000000e005087812 */ /* 0x040fe200078efcff */
[----:B------:R1:W5:Y:S01]  /*04b0*/  @P2 LDG.E.EL R9, desc[UR6][R20.64] ;  /* 0x0000000614092981 */ /* 0x000362000c2e1900 */
[----:B------:R-:W-:Y:S01]  /*04c0*/  LOP3.LUT R5, R5, 0xf0, RZ, 0xfc, !PT ;  /* 0x000000f005057812 */ /* 0x000fe200078efcff */
[----:B-1----:R-:W-:Y:S01]  /*04d0*/  VIADD R17, R29, 0x630 ;  /* 0x000006301d117836 */ /* 0x002fe20000000000 */
[----:B------:R-:W-:-:S02]  /*04e0*/  ISETP.LT.AND P3, PT, R7, 0x40000, !P0 ;  /* 0x000400000700780c */ /* 0x000fc40004761270 */
[----:B------:R-:W-:Y:S01]  /*04f0*/  ISETP.LT.AND P2, PT, R8, 0x40000, !P0 ;  /* 0x000400000800780c */ /* 0x000fe20004741270 */
[----:B------:R-:W-:Y:S01]  /*0500*/  VIADD R15, R29, 0x5a0 ;  /* 0x000005a01d0f7836 */ /* 0x000fe20000000000 */
[----:B------:R-:W-:Y:S01]  /*0510*/  ISETP.LT.AND P0, PT, R5, 0x40000, !P0 ;  /* 0x000400000500780c */ /* 0x000fe20004701270 */
[----:B------:R-:W-:Y:S02]  /*0520*/  IMAD.MOV.U32 R5, RZ, RZ, RZ ;  /* 0x000000ffff057224 */ /* 0x000fe400078e00ff */
[----:B------:R-:W-:-:S04]  /*0530*/  IMAD.WIDE R16, R17, 0x4, R12 ;  /* 0x0000000411107825 */ /* 0x000fc800078e020c */
[----:B------:R-:W-:Y:S01]  /*0540*/  IMAD.MOV.U32 R8, RZ, RZ, RZ ;  /* 0x000000ffff087224 */ /* 0x000fe200078e00ff */
[----:B------:R1:W5:Y:S01]  /*0550*/  @P5 LDG.E.EL R5, desc[UR6][R16.64] ;  /* 0x0000000610055981 */ /* 0x000362000c2e1900 */
[----:B------:R-:W-:-:S04]  /*0560*/  IMAD.WIDE R14, R15, 0x4, R12 ;  /* 0x000000040f0e7825 */ /* 0x000fc800078e020c */
[C---:B0-----:R-:W-:Y:S01]  /*0570*/  VIADD R19, R29.reuse, 0x6c0 ;  /* 0x000006c01d137836 */ /* 0x041fe20000000000 */
[----:B------:R0:W5:Y:S01]  /*0580*/  @P6 LDG.E.EL R8, desc[UR6][R14.64] ;  /* 0x000000060e086981 */ /* 0x000162000c2e1900 */
[C---:B------:R-:W-:Y:S02]  /*0590*/  VIADD R27, R29.reuse, 0x750 ;  /* 0x000007501d1b7836 */ /* 0x040fe40000000000 */
[C---:B------:R-:W-:Y:S02]  /*05a0*/  VIADD R21, R29.reuse, 0x7e0 ;  /* 0x000007e01d157836 */ /* 0x040fe40000000000 */
[----:B-1----:R-:W-:Y:S02]  /*05b0*/  VIADD R17, R29, 0x870 ;  /* 0x000008701d117836 */ /* 0x002fe40000000000 */
[----:B------:R-:W-:-:S04]  /*05c0*/  IMAD.WIDE R18, R19, 0x4, R12 ;  /* 0x0000000413127825 */ /* 0x000fc800078e020c */
[----:B------:R-:W-:-:S04]  /*05d0*/  IMAD.WIDE R26, R27, 0x4, R12 ;  /* 0x000000041b1a7825 */ /* 0x000fc800078e020c */
[----:B------:R-:W-:-:S04]  /*05e0*/  IMAD.WIDE R20, R21, 0x4, R12 ;  /* 0x0000000415147825 */ /* 0x000fc800078e020c */
[----:B0-----:R-:W-:-:S04]  /*05f0*/  IMAD.WIDE R14, R29, 0x4, R12 ;  /* 0x000000041d0e7825 */ /* 0x001fc800078e020c */
[----:B------:R-:W-:-:S04]  /*0600*/  IMAD.WIDE R12, R17, 0x4, R12 ;  /* 0x00000004110c7825 */ /* 0x000fc800078e020c */
[----:B------:R-:W-:Y:S02]  /*0610*/  IMAD.MOV.U32 R7, RZ, RZ, RZ ;  /* 0x000000ffff077224 */ /* 0x000fe400078e00ff */
[----:B------:R-:W-:Y:S02]  /*0620*/  IMAD.MOV.U32 R28, RZ, RZ, RZ ;  /* 0x000000ffff1c7224 */ /* 0x000fe400078e00ff */
[----:B------:R-:W-:Y:S02]  /*0630*/  IMAD.MOV.U32 R16, RZ, RZ, RZ ;  /* 0x000000ffff107224 */ /* 0x000fe400078e00ff */
[----:B------:R-:W-:Y:S01]  /*0640*/  IMAD.MOV.U32 R29, RZ, RZ, RZ ;  /* 0x000000ffff1d7224 */ /* 0x000fe200078e00ff */
[----:B------:R0:W5:Y:S01]  /*0650*/  @P4 LDG.E.EL R7, desc[UR6][R18.64] ;  /* 0x0000000612074981 */ /* 0x000162000c2e1900 */
[----:B------:R-:W-:-:S03]  /*0660*/  IMAD.MOV.U32 R17, RZ, RZ, RZ ;  /* 0x000000ffff117224 */ /* 0x000fc600078e00ff */
[----:B------:R-:W5:Y:S04]  /*0670*/  @P3 LDG.E.EL R28, desc[UR6][R26.64] ;  /* 0x000000061a1c3981 */ /* 0x000f68000c2e1900 */
[----:B------:R-:W5:Y:S04]  /*0680*/  @P2 LDG.E.EL R16, desc[UR6][R20.64] ;  /* 0x0000000614102981 */ /* 0x000f68000c2e1900 */
[----:B------:R-:W5:Y:S04]  /*0690*/  @P1 LDG.E.EL R29, desc[UR6][R14.64] ;  /* 0x000000060e1d1981 */ /* 0x000f68000c2e1900 */
[----:B------:R1:W5:Y:S01]  /*06a0*/  @P0 LDG.E.EL R17, desc[UR6][R12.64] ;  /* 0x000000060c110981 */ /* 0x000362000c2e1900 */
[----:B0-----:R-:W0:Y:S01]  /*06b0*/  S2R R18, SR_TID.X ;  /* 0x0000000000127919 */ /* 0x001e220000002100 */
[----:B------:R-:W0:Y:S01]  /*06c0*/  S2UR UR5, SR_CgaCtaId ;  /* 0x00000000000579c3 */ /* 0x000e220000008800 */
[----:B------:R-:W-:Y:S01]  /*06d0*/  UMOV UR4, 0x400 ;  /* 0x0000040000047882 */ /* 0x000fe20000000000 */
[----:B-1----:R-:W-:Y:S01]  /*06e0*/  IMAD.SHL.U32 R12, R3, 0x4, RZ ;  /* 0x00000004030c7824 */ /* 0x002fe200078e00ff */
[----:B0-----:R-:W-:Y:S01]  /*06f0*/  UPRMT UR4, UR5, 0x654, UR4 ;  /* 0x0000065405047896 */ /* 0x001fe20008000004 */
[----:B------:R-:W-:Y:S01]  /*0700*/  IMAD.SHL.U32 R19, R18, 0x100, RZ ;  /* 0x0000010012137824 */ /* 0x000fe200078e00ff */
[----:B------:R-:W-:-:S04]  /*0710*/  SHF.R.U32.HI R26, RZ, 0x4, R18 ;  /* 0x00000004ff1a7819 */ /* 0x000fc80000011612 */
[----:B------:R-:W-:Y:S02]  /*0720*/  SGXT.U32 R20, R26, 0x4 ;  /* 0x000000041a14781a */ /* 0x000fe40000000000 */
[----:B------:R-:W-:-:S04]  /*0730*/  LOP3.LUT R19, R19, 0xf00, RZ, 0xc0, !PT ;  /* 0x00000f0013137812 */ /* 0x000fc800078ec0ff */
[C---:B------:R-:W-:Y:S02]  /*0740*/  LOP3.LUT R20, R19.reuse, R20, RZ, 0xfc, !PT ;  /* 0x0000001413147212 */ /* 0x040fe400078efcff */
[----:B------:R-:W-:-:S05]  /*0750*/  LEA.HI R19, R19, UR4, RZ, 0x1c ;  /* 0x0000000413137c11 */ /* 0x000fca000f8fe0ff */
[----:B------:R-:W-:Y:S01]  /*0760*/  IMAD R20, R20, 0x4, R19 ;  /* 0x0000000414147824 */ /* 0x000fe200078e0213 */
[----:B------:R-:W-:Y:S02]  /*0770*/  LOP3.LUT R13, R12, 0xfc, RZ, 0xc0, !PT ;  /* 0x000000fc0c0d7812 */ /* 0x000fe400078ec0ff */
[----:B------:R-:W-:-:S04]  /*0780*/  SHF.R.U32.HI R12, RZ, 0x2, R18 ;  /* 0x00000002ff0c7819 */ /* 0x000fc80000011612 */
[----:B------:R-:W-:Y:S02]  /*0790*/  LOP3.LUT R12, R12, 0x30, RZ, 0xc0, !PT ;  /* 0x000000300c0c7812 */ /* 0x000fe400078ec0ff */
[----:B------:R-:W-:Y:S02]  /*07a0*/  PRMT R4, R13, 0x6540, R4 ;  /* 0x000065400d047816 */ /* 0x000fe40000000004 */
[----:B------:R-:W-:-:S04]  /*07b0*/  SHF.R.U32.HI R3, RZ, 0x6, R3 ;  /* 0x00000006ff037819 */ /* 0x000fc80000011603 */
[----:B------:R-:W-:Y:S02]  /*07c0*/  SGXT.U32 R3, R3, 0x2 ;  /* 0x000000020303781a */ /* 0x000fe40000000000 */
[----:B------:R-:W-:-:S04]  /*07d0*/  ISETP.GE.AND P0, PT, R4, 0x40000, PT ;  /* 0x000400000400780c */ /* 0x000fc80003f06270 */
[----:B------:R-:W-:Y:S01]  /*07e0*/  ISETP.LT.AND P3, PT, R2, RZ, !P0 ;  /* 0x000000ff0200720c */ /* 0x000fe20004761270 */
[----:B--2---:R0:W-:Y:S04]  /*07f0*/  STS [R20+0x40], R0 ;  /* 0x0000400014007388 */ /* 0x0041e80000000800 */
[----:B----4-:R-:W-:Y:S04]  /*0800*/  STS [R20+0x80], R6 ;  /* 0x0000800614007388 */ /* 0x010fe80000000800 */
[----:B------:R-:W-:Y:S04]  /*0810*/  STS [R20+0xc0], R25 ;  /* 0x0000c01914007388 */ /* 0x000fe80000000800 */
[----:B------:R-:W-:Y:S04]  /*0820*/  STS [R20+0x100], R24 ;  /* 0x0001001814007388 */ /* 0x000fe80000000800 */
[----:B---3--:R-:W-:Y:S04]  /*0830*/  STS [R20+0x140], R23 ;  /* 0x0001401714007388 */ /* 0x008fe80000000800 */
[----:B-----5:R1:W-:Y:S04]  /*0840*/  STS [R20+0x180], R22 ;  /* 0x0001801614007388 */ /* 0x0203e80000000800 */
[----:B------:R2:W-:Y:S04]  /*0850*/  STS [R20+0x1c0], R11 ;  /* 0x0001c00b14007388 */ /* 0x0005e80000000800 */
[----:B------:R-:W-:Y:S04]  /*0860*/  STS [R20+0x200], R10 ;  /* 0x0002000a14007388 */ /* 0x000fe80000000800 */
[----:B------:R-:W-:Y:S01]  /*0870*/  STS [R20+0x240], R9 ;  /* 0x0002400914007388 */ /* 0x000fe20000000800 */
[----:B0-----:R-:W-:Y:S01]  /*0880*/  IMAD.SHL.U32 R0, R18, 0x4, RZ ;  /* 0x0000000412007824 */ /* 0x001fe200078e00ff */
[----:B-1----:R-:W0:Y:S02]  /*0890*/  LDC.64 R22, c[0x0][0x218] ;  /* 0x00008600ff167b82 */ /* 0x002e240000000a00 */
[----:B------:R1:W-:Y:S04]  /*08a0*/  STS [R20+0x2c0], R5 ;  /* 0x0002c00514007388 */ /* 0x0003e80000000800 */
[----:B------:R-:W-:Y:S01]  /*08b0*/  STS [R20+0x280], R8 ;  /* 0x0002800814007388 */ /* 0x000fe20000000800 */
[----:B------:R-:W-:Y:S01]  /*08c0*/  LOP3.LUT R0, R0, 0x3fc, RZ, 0xc0, !PT ;  /* 0x000003fc00007812 */ /* 0x000fe200078ec0ff */
[----:B--2---:R-:W-:-:S03]  /*08d0*/  VIADD R11, R12, UR4 ;  /* 0x000000040c0b7c36 */ /* 0x004fc60008000000 */
[C---:B-1----:R-:W-:Y:S01]  /*08e0*/  LOP3.LUT R5, R0.reuse, 0x400, RZ, 0xfc, !PT ;  /* 0x0000040000057812 */ /* 0x042fe200078efcff */
[----:B------:R-:W-:-:S03]  /*08f0*/  IMAD R11, R0, 0x4, R11 ;  /* 0x00000004000b7824 */ /* 0x000fc600078e020b */
[----:B------:R-:W-:Y:S01]  /*0900*/  SHF.R.U32.HI R6, RZ, 0x4, R5 ;  /* 0x00000004ff067819 */ /* 0x000fe20000011605 */
[----:B------:R1:W-:Y:S04]  /*0910*/  STS [R20+0x300], R7 ;  /* 0x0003000714007388 */ /* 0x0003e80000000800 */
[----:B------:R-:W-:Y:S04]  /*0920*/  STS [R20+0x340], R28 ;  /* 0x0003401c14007388 */ /* 0x000fe80000000800 */
[----:B------:R-:W-:Y:S04]  /*0930*/  STS [R20+0x380], R16 ;  /* 0x0003801014007388 */ /* 0x000fe80000000800 */
[----:B------:R-:W-:Y:S04]  /*0940*/  STS [R20], R29 ;  /* 0x0000001d14007388 */ /* 0x000fe80000000800 */
[----:B------:R0:W-:Y:S01]  /*0950*/  STS [R20+0x3c0], R17 ;  /* 0x0003c01114007388 */ /* 0x0001e20000000800 */
[----:B------:R-:W-:Y:S01]  /*0960*/  BAR.SYNC.DEFER_BLOCKING 0x0 ;  /* 0x0000000000007b1d */ /* 0x000fe20000010000 */
[----:B-1----:R-:W-:-:S02]  /*0970*/  LOP3.LUT R7, R0, 0x800, RZ, 0xfc, !PT ;  /* 0x0000080000077812 */ /* 0x002fc400078efcff */
[----:B------:R-:W-:Y:S02]  /*0980*/  LOP3.LUT R8, R0, 0xc00, RZ, 0xfc, !PT ;  /* 0x00000c0000087812 */ /* 0x000fe400078efcff */
[----:B------:R-:W-:Y:S02]  /*0990*/  LOP3.LUT R6, R6, 0x70, RZ, 0xc0, !PT ;  /* 0x0000007006067812 */ /* 0x000fe400078ec0ff */
[----:B------:R-:W-:Y:S02]  /*09a0*/  SHF.R.S32.HI R5, RZ, 0x1f, R4 ;  /* 0x0000001fff057819 */ /* 0x000fe40000011404 */
[----:B------:R-:W-:Y:S02]  /*09b0*/  SHF.R.U32.HI R7, RZ, 0x4, R7 ;  /* 0x00000004ff077819 */ /* 0x000fe40000011607 */
[----:B------:R-:W-:Y:S01]  /*09c0*/  SHF.R.U32.HI R8, RZ, 0x4, R8 ;  /* 0x00000004ff087819 */ /* 0x000fe20000011608 */
[----:B------:R-:W-:Y:S01]  /*09d0*/  VIADD R9, R6, UR4 ;  /* 0x0000000406097c36 */ /* 0x000fe20008000000 */
[----:B------:R-:W-:-:S02]  /*09e0*/  LEA.HI R5, R5, R4, RZ, 0x9 ;  /* 0x0000000405057211 */ /* 0x000fc400078f48ff */
[----:B------:R-:W-:Y:S01]  /*09f0*/  LOP3.LUT R6, R7, 0xb0, RZ, 0xc0, !PT ;  /* 0x000000b007067812 */ /* 0x000fe200078ec0ff */
[----:B------:R-:W1:Y:S01]  /*0a00*/  LDS.128 R16, [R11] ;  /* 0x000000000b107984 */ /* 0x000e620000000c00 */
[----:B------:R-:W-:Y:S01]  /*0a10*/  LOP3.LUT R8, R8, 0xf0, RZ, 0xc0, !PT ;  /* 0x000000f008087812 */ /* 0x000fe200078ec0ff */
[----:B------:R-:W-:Y:S01]  /*0a20*/  IMAD R12, R0, 0x4, R9 ;  /* 0x00000004000c7824 */ /* 0x000fe200078e0209 */
[----:B------:R-:W-:Y:S02]  /*0a30*/  LOP3.LUT R7, R5, 0xfffffe00, RZ, 0xc0, !PT ;  /* 0xfffffe0005077812 */ /* 0x000fe400078ec0ff */
[----:B------:R-:W-:Y:S01]  /*0a40*/  SHF.R.S32.HI R24, RZ, 0x9, R5 ;  /* 0x00000009ff187819 */ /* 0x000fe20000011405 */
[----:B------:R-:W-:Y:S02]  /*0a50*/  VIADD R5, R6, UR4 ;  /* 0x0000000406057c36 */ /* 0x000fe40008000000 */
[----:B------:R-:W-:Y:S01]  /*0a60*/  VIADD R9, R8, UR4 ;  /* 0x0000000408097c36 */ /* 0x000fe20008000000 */
[----:B------:R-:W2:Y:S01]  /*0a70*/  LDS.128 R12, [R12+0x1000] ;  /* 0x001000000c0c7984 */ /* 0x000ea20000000c00 */
[----:B------:R-:W-:-:S02]  /*0a80*/  IMAD R8, R0, 0x4, R5 ;  /* 0x0000000400087824 */ /* 0x000fc400078e0205 */
[----:B------:R-:W-:Y:S02]  /*0a90*/  IMAD.IADD R7, R4, 0x1, -R7 ;  /* 0x0000000104077824 */ /* 0x000fe400078e0a07 */
[----:B------:R-:W-:Y:S01]  /*0aa0*/  IMAD R5, R0, 0x4, R9 ;  /* 0x0000000400057824 */ /* 0x000fe200078e0209 */
[----:B------:R-:W-:Y:S01]  /*0ab0*/  LOP3.LUT R25, R2, R3, RZ, 0xfc, !PT ;  /* 0x0000000302197212 */ /* 0x000fe200078efcff */
[----:B------:R-:W-:Y:S01]  /*0ac0*/  IMAD R24, R24, 0x1200, R7 ;  /* 0x0000120018187824 */ /* 0x000fe200078e0207 */
[----:B------:R-:W3:Y:S04]  /*0ad0*/  LDS.128 R8, [R8+0x2000] ;  /* 0x0020000008087984 */ /* 0x000ee80000000c00 */
[----:B------:R-:W4:Y:S01]  /*0ae0*/  LDS.128 R4, [R5+0x3000] ;  /* 0x0030000005047984 */ /* 0x000f220000000c00 */
[C---:B------:R-:W-:Y:S01]  /*0af0*/  ISETP.LT.AND P1, PT, R25.reuse, 0x9, !P0 ;  /* 0x000000091900780c */ /* 0x040fe20004721270 */
[----:B------:R-:W-:-:S04]  /*0b00*/  IMAD R3, R25, 0x200, R24 ;  /* 0x0000020019037824 */ /* 0x000fc800078e0218 */
[----:B0-----:R-:W-:Y:S01]  /*0b10*/  IMAD.WIDE R20, R3, 0x4, R22 ;  /* 0x0000000403147825 */ /* 0x001fe200078e0216 */
[C---:B------:R-:W-:Y:S02]  /*0b20*/  LOP3.LUT R27, R25.reuse, 0x4, RZ, 0xfc, !PT ;  /* 0x00000004191b7812 */ /* 0x040fe400078efcff */
[----:B------:R-:W-:-:S05]  /*0b30*/  LOP3.LUT R25, R25, 0x8, RZ, 0xfc, !PT ;  /* 0x0000000819197812 */ /* 0x000fca00078efcff */
[----:B-1----:R0:W-:Y:S01]  /*0b40*/  @P1 STG.E.128 desc[UR6][R20.64], R16 ;  /* 0x0000001014001986 */ /* 0x0021e2000c101d06 */
[----:B------:R-:W-:Y:S02]  /*0b50*/  ISETP.LT.AND P2, PT, R27, 0x9, !P0 ;  /* 0x000000091b00780c */ /* 0x000fe40004741270 */
[----:B------:R-:W-:Y:S01]  /*0b60*/  ISETP.LT.AND P0, PT, R25, 0x9, !P0 ;  /* 0x000000091900780c */ /* 0x000fe20004701270 */
[--C-:B------:R-:W-:Y:S01]  /*0b70*/  IMAD R0, R27, 0x200, R24.reuse ;  /* 0x000002001b007824 */ /* 0x100fe200078e0218 */
[----:B0-----:R-:W0:Y:S01]  /*0b80*/  LDC.64 R20, c[0x0][0x220] ;  /* 0x00008800ff147b82 */ /* 0x001e220000000a00 */
[----:B------:R-:W-:Y:S02]  /*0b90*/  IMAD R2, R25, 0x200, R24 ;  /* 0x0000020019027824 */ /* 0x000fe400078e0218 */
[----:B------:R-:W-:Y:S02]  /*0ba0*/  VIADD R27, R3, 0x1800 ;  /* 0x00001800031b7836 */ /* 0x000fe40000000000 */
[----:B------:R-:W-:-:S04]  /*0bb0*/  IMAD.WIDE R28, R0, 0x4, R22 ;  /* 0x00000004001c7825 */ /* 0x000fc800078e0216 */
[--C-:B------:R-:W-:Y:S01]  /*0bc0*/  IMAD.WIDE R24, R2, 0x4, R22.reuse ;  /* 0x0000000402187825 */ /* 0x100fe200078e0216 */
[----:B--2---:R-:W-:Y:S03]  /*0bd0*/  @P2 STG.E.128 desc[UR6][R28.64], R12 ;  /* 0x0000000c1c002986 */ /* 0x004fe6000c101d06 */
[----:B------:R-:W-:Y:S01]  /*0be0*/  IMAD.WIDE R22, R27, 0x4, R22 ;  /* 0x000000041b167825 */ /* 0x000fe200078e0216 */
[----:B---3--:R0:W-:Y:S04]  /*0bf0*/  @P0 STG.E.128 desc[UR6][R24.64], R8 ;  /* 0x0000000818000986 */ /* 0x0081e8000c101d06 */
[----:B----4-:R1:W-:Y:S01]  /*0c00*/  @P3 STG.E.128 desc[UR6][R22.64], R4 ;  /* 0x0000000416003986 */ /* 0x0103e2000c101d06 */
[----:B0-----:R-:W-:-:S04]  /*0c10*/  IMAD.WIDE R24, R0, 0x4, R20 ;  /* 0x0000000400187825 */ /* 0x001fc800078e0214 */
[----:B-1----:R-:W-:-:S04]  /*0c20*/  IMAD.WIDE R22, R3, 0x4, R20 ;  /* 0x0000000403167825 */ /* 0x002fc800078e0214 */
[--C-:B------:R-:W-:Y:S01]  /*0c30*/  IMAD.WIDE R2, R2, 0x4, R20.reuse ;  /* 0x0000000402027825 */ /* 0x100fe200078e0214 */
[----:B------:R0:W-:Y:S04]  /*0c40*/  @P1 STG.E.128 desc[UR6][R22.64], R16 ;  /* 0x0000001016001986 */ /* 0x0001e8000c101d06 */
[----:B------:R0:W-:Y:S01]  /*0c50*/  @P2 STG.E.128 desc[UR6][R24.64], R12 ;  /* 0x0000000c18002986 */ /* 0x0001e2000c101d06 */
[----:B------:R-:W-:-:S03]  /*0c60*/  IMAD.WIDE R20, R27, 0x4, R20 ;  /* 0x000000041b147825 */ /* 0x000fc600078e0214 */
[----:B------:R0:W-:Y:S02]  /*0c70*/  @P0 STG.E.128 desc[UR6][R2.64], R8 ;  /* 0x0000000802000986 */ /* 0x0001e4000c101d06 */
[----:B0-----:R-:W-:Y:S05]  /*0c80*/  @!P3 EXIT ;  /* 0x000000000000b94d */ /* 0x001fea0003800000 */
[----:B------:R-:W-:Y:S01]  /*0c90*/  STG.E.128 desc[UR6][R20.64], R4 ;  /* 0x0000000414007986 */ /* 0x000fe2000c101d06 */
[----:B------:R-:W-:Y:S05]  /*0ca0*/  EXIT ;  /* 0x000000000000794d */ /* 0x000fea0003800000 */
.L_x_0:
[----:B------:R-:W-:-:S00]  /*0cb0*/  BRA `(.L_x_0) ;  /* 0xfffffffc00fc7947 */ /* 0x000fc0000383ffff */
[----:B------:R-:W-:-:S00]  /*0cc0*/  NOP ;  /* 0x0000000000007918 */ /* 0x000fc00000000000 */
        /* <DEDUP_REMOVED lines=11> */
.L_x_1:


//--------------------- .nv.shared.triton_poi_fused_convolution_max_pool2d_with_indices_relu_15 --------------------------
	.section	.nv.shared.triton_poi_fused_convolution_max_pool2d_with_indices_relu_15,"aw",@nobits
	.sectionflags	@""
	.align	16
	.zero		1024


//--------------------- .nv.constant0.triton_poi_fused_convolution_max_pool2d_with_indices_relu_15 --------------------------
	.section	.nv.constant0.triton_poi_fused_convolution_max_pool2d_with_indices_relu_15,"a",@progbits
	.sectionflags	@""
	.align	4
.nv.constant0.triton_poi_fused_convolution_max_pool2d_with_indices_relu_15:
	.zero		560
